//
// Generated by NVIDIA NVVM Compiler
//
// Compiler Build ID: CL-36424714
// Cuda compilation tools, release 13.0, V13.0.88
// Based on NVVM 20.0.0
//

.version 9.0
.target sm_100
.address_size 64

	// .globl	_Z13gelu_baselinePK6__halfPS_j

.visible .entry _Z13gelu_baselinePK6__halfPS_j(
	.param .u64 .ptr .align 1 _Z13gelu_baselinePK6__halfPS_j_param_0,
	.param .u64 .ptr .align 1 _Z13gelu_baselinePK6__halfPS_j_param_1,
	.param .u32 _Z13gelu_baselinePK6__halfPS_j_param_2
)
{
	.reg .pred 	%p<5>;
	.reg .b16 	%rs<3>;
	.reg .b32 	%r<6>;
	.reg .b32 	%f<21>;
	.reg .b64 	%rd<11>;
	.reg .b64 	%fd<10>;

	ld.param.u64 	%rd1, [_Z13gelu_baselinePK6__halfPS_j_param_0];
	ld.param.u64 	%rd2, [_Z13gelu_baselinePK6__halfPS_j_param_1];
	ld.param.u32 	%r2, [_Z13gelu_baselinePK6__halfPS_j_param_2];
	mov.u32 	%r3, %tid.x;
	mov.u32 	%r4, %ctaid.x;
	mov.u32 	%r5, %ntid.x;
	mad.lo.s32 	%r1, %r4, %r5, %r3;
	setp.ge.u32 	%p1, %r1, %r2;
	@%p1 bra 	$L__BB0_2;
	cvta.to.global.u64 	%rd3, %rd1;
	cvta.to.global.u64 	%rd4, %rd2;
	mul.wide.s32 	%rd5, %r1, 2;
	add.s64 	%rd6, %rd3, %rd5;
	ld.global.u16 	%rs1, [%rd6];
	// begin inline asm
	{  cvt.f32.f16 %f1, %rs1;}

	// end inline asm
	cvt.f64.f32 	%fd1, %f1;
	mul.f64 	%fd2, %fd1, 0d3FA6E4E26D4801F7;
	mul.f64 	%fd3, %fd2, %fd1;
	fma.rn.f64 	%fd4, %fd3, %fd1, %fd1;
	mul.f64 	%fd5, %fd4, 0d3FE9884520000000;
	cvt.rn.f32.f64 	%f3, %fd5;
	abs.f32 	%f4, %f3;
	mul.f32 	%f5, %f4, 0f4038AA3B;
	ex2.approx.ftz.f32 	%f6, %f5;
	add.f32 	%f7, %f6, 0f3F800000;
	rcp.approx.ftz.f32 	%f8, %f7;
	fma.rn.f32 	%f9, %f8, 0fC0000000, 0f3F800000;
	setp.ge.f32 	%p2, %f4, 0f41102CB4;
	selp.f32 	%f10, 0f3F800000, %f9, %p2;
	abs.f32 	%f11, %f10;
	neg.f32 	%f12, %f11;
	mov.b64 	%rd7, %fd5;
	shr.u64 	%rd8, %rd7, 63;
	and.b64  	%rd9, %rd8, 1;
	setp.eq.b64 	%p3, %rd9, 1;
	selp.f32 	%f13, %f12, %f11, %p3;
	mul.f32 	%f14, %f3, %f3;
	fma.rn.f32 	%f15, %f14, 0f3C80F082, 0fBD563CAE;
	fma.rn.f32 	%f16, %f15, %f14, 0f3E085941;
	fma.rn.f32 	%f17, %f16, %f14, 0fBEAAA9ED;
	fma.rn.f32 	%f18, %f17, %f14, 0f00000000;
	fma.rn.f32 	%f19, %f18, %f3, %f3;
	setp.ge.f32 	%p4, %f4, 0f3F19999A;
	selp.f32 	%f20, %f13, %f19, %p4;
	mul.f64 	%fd6, %fd1, 0d3FE0000000000000;
	cvt.f64.f32 	%fd7, %f20;
	add.f64 	%fd8, %fd7, 0d3FF0000000000000;
	mul.f64 	%fd9, %fd6, %fd8;
	cvt.rn.f32.f64 	%f2, %fd9;
	// begin inline asm
	{  cvt.rn.f16.f32 %rs2, %f2;}

	// end inline asm
	add.s64 	%rd10, %rd4, %rd5;
	st.global.u16 	[%rd10], %rs2;
$L__BB0_2:
	ret;

}


// ===== COMPILED SASS (sm_100) =====

	.target	sm_100

	.elftype	@"ET_EXEC"


//--------------------- .note.nv.tkinfo           --------------------------
	.section	.note.nv.tkinfo,"",@"SHT_NOTE"
	.sectionflags	@"SHF_NOTE_NV_TKINFO"
	.tkinfo
        /*0018*/ 	.word	0x00000002
        /*0030*/ 	.string	""
        /*0030*/ 	.string	"ptxas"
        /*0030*/ 	.string	"Cuda compilation tools, release 13.0, V13.0.88"
        /*0030*/ 	.string	"Build cuda_13.0.r13.0/compiler.36424714_0"
        /*0030*/ 	.string	"-arch sm_100 -m 64 "



//--------------------- .note.nv.cuinfo           --------------------------
	.section	.note.nv.cuinfo,"",@"SHT_NOTE"
	.sectionflags	@"SHF_NOTE_NV_CUINFO"
        /*0018*/ 	.short	0x0002
        /*001a*/ 	.short	0x0064
        /*001c*/ 	.short	0x0082
	.zero		2


//--------------------- .nv.info                  --------------------------
	.section	.nv.info,"",@"SHT_CUDA_INFO"
	.align	4


	//----- nvinfo : EIATTR_REGCOUNT
	.align		4
        /*0000*/ 	.byte	0x04, 0x2f
        /*0002*/ 	.short	(.L_1 - .L_0)
	.align		4
.L_0:
        /*0004*/ 	.word	index@(_Z13gelu_baselinePK6__halfPS_j)
        /*0008*/ 	.word	0x00000010


	//----- nvinfo : EIATTR_FRAME_SIZE
	.align		4
.L_1:
        /*000c*/ 	.byte	0x04, 0x11
        /*000e*/ 	.short	(.L_3 - .L_2)
	.align		4
.L_2:
        /*0010*/ 	.word	index@(_Z13gelu_baselinePK6__halfPS_j)
        /*0014*/ 	.word	0x00000000


	//----- nvinfo : EIATTR_MIN_STACK_SIZE
	.align		4
.L_3:
        /*0018*/ 	.byte	0x04, 0x12
        /*001a*/ 	.short	(.L_5 - .L_4)
	.align		4
.L_4:
        /*001c*/ 	.word	index@(_Z13gelu_baselinePK6__halfPS_j)
        /*0020*/ 	.word	0x00000000
.L_5:


//--------------------- .nv.compat                --------------------------
	.section	.nv.compat,"",@"SHT_CUDA_COMPAT_INFO"
	.align	4
        /*0000*/ 	.byte	0x02, 0x09, 0x00, 0x00, 0x02, 0x02, 0x01, 0x00, 0x02, 0x05, 0x05, 0x00, 0x03, 0x07, 0x01, 0x01
        /*0010*/ 	.byte	0x02, 0x03, 0x00, 0x00, 0x02, 0x06, 0x01, 0x00, 0x04, 0x0b, 0x08, 0x00, 0x01, 0x00, 0x00, 0x00
        /*0020*/ 	.byte	0x00, 0x00, 0x00, 0x00


//--------------------- .nv.info._Z13gelu_baselinePK6__halfPS_j --------------------------
	.section	.nv.info._Z13gelu_baselinePK6__halfPS_j,"",@"SHT_CUDA_INFO"
	.sectionflags	@""
	.align	4


	//----- nvinfo : EIATTR_CUDA_API_VERSION
	.align		4
        /*0000*/ 	.byte	0x04, 0x37
        /*0002*/ 	.short	(.L_7 - .L_6)
.L_6:
        /*0004*/ 	.word	0x00000082


	//----- nvinfo : EIATTR_KPARAM_INFO
	.align		4
.L_7:
        /*0008*/ 	.byte	0x04, 0x17
        /*000a*/ 	.short	(.L_9 - .L_8)
.L_8:
        /*000c*/ 	.word	0x00000000
        /*0010*/ 	.short	0x0002
        /*0012*/ 	.short	0x0010
        /*0014*/ 	.byte	0x00, 0xf0, 0x11, 0x00


	//----- nvinfo : EIATTR_KPARAM_INFO
	.align		4
.L_9:
        /*0018*/ 	.byte	0x04, 0x17
        /*001a*/ 	.short	(.L_11 - .L_10)
.L_10:
        /*001c*/ 	.word	0x00000000
        /*0020*/ 	.short	0x0001
        /*0022*/ 	.short	0x0008
        /*0024*/ 	.byte	0x00, 0xf5, 0x21, 0x00


	//----- nvinfo : EIATTR_KPARAM_INFO
	.align		4
.L_11:
        /*0028*/ 	.byte	0x04, 0x17
        /*002a*/ 	.short	(.L_13 - .L_12)
.L_12:
        /*002c*/ 	.word	0x00000000
        /*0030*/ 	.short	0x0000
        /*0032*/ 	.short	0x0000
        /*0034*/ 	.byte	0x00, 0xf5, 0x21, 0x00


	//----- nvinfo : EIATTR_SPARSE_MMA_MASK
	.align		4
.L_13:
        /*0038*/ 	.byte	0x03, 0x50
        /*003a*/ 	.short	0x0000


	//----- nvinfo : EIATTR_MAXREG_COUNT
	.align		4
        /*003c*/ 	.byte	0x03, 0x1b
        /*003e*/ 	.short	0x00ff


	//----- nvinfo : EIATTR_MERCURY_ISA_VERSION
	.align		4
        /*0040*/ 	.byte	0x03, 0x5f
        /*0042*/ 	.short	0x0101


	//----- nvinfo : EIATTR_VRC_CTA_INIT_COUNT
	.align		4
        /*0044*/ 	.byte	0x02, 0x4a
	.zero		1
	.zero		1


	//----- nvinfo : EIATTR_EXIT_INSTR_OFFSETS
	.align		4
        /*0048*/ 	.byte	0x04, 0x1c
        /*004a*/ 	.short	(.L_15 - .L_14)


	//   ....[0]....
.L_14:
        /*004c*/ 	.word	0x00000070


	//   ....[1]....
        /*0050*/ 	.word	0x00000350


	//----- nvinfo : EIATTR_CBANK_PARAM_SIZE
	.align		4
.L_15:
        /*0054*/ 	.byte	0x03, 0x19
        /*0056*/ 	.short	0x0014


	//----- nvinfo : EIATTR_PARAM_CBANK
	.align		4
        /*0058*/ 	.byte	0x04, 0x0a
        /*005a*/ 	.short	(.L_17 - .L_16)
	.align		4
.L_16:
        /*005c*/ 	.word	index@(.nv.constant0._Z13gelu_baselinePK6__halfPS_j)
        /*0060*/ 	.short	0x0380
        /*0062*/ 	.short	0x0014


	//----- nvinfo : EIATTR_SW_WAR
	.align		4
.L_17:
        /*0064*/ 	.byte	0x04, 0x36
        /*0066*/ 	.short	(.L_19 - .L_18)
.L_18:
        /*0068*/ 	.word	0x00000008
.L_19:


//--------------------- .nv.callgraph             --------------------------
	.section	.nv.callgraph,"",@"SHT_CUDA_CALLGRAPH"
	.align	4
	.sectionentsize	8
	.align		4
        /*0000*/ 	.word	0x00000000
	.align		4
        /*0004*/ 	.word	0xffffffff
	.align		4
        /*0008*/ 	.word	0x00000000
	.align		4
        /*000c*/ 	.word	0xfffffffe
	.align		4
        /*0010*/ 	.word	0x00000000
	.align		4
        /*0014*/ 	.word	0xfffffffd
	.align		4
        /*0018*/ 	.word	0x00000000
	.align		4
        /*001c*/ 	.word	0xfffffffc


//--------------------- .text._Z13gelu_baselinePK6__halfPS_j --------------------------
	.section	.text._Z13gelu_baselinePK6__halfPS_j,"ax",@progbits
	.align	128
        .global         _Z13gelu_baselinePK6__halfPS_j
        .type           _Z13gelu_baselinePK6__halfPS_j,@function
        .size           _Z13gelu_baselinePK6__halfPS_j,(.L_x_1 - _Z13gelu_baselinePK6__halfPS_j)
        .other          _Z13gelu_baselinePK6__halfPS_j,@"STO_CUDA_ENTRY STV_DEFAULT"
_Z13gelu_baselinePK6__halfPS_j:
.text._Z13gelu_baselinePK6__halfPS_j:
[----:B------:R-:W-:Y:S01]  /*0000*/  LDC R1, c[0x0][0x37c] ;  /* 0x0000df00ff017b82 */ /* 0x000fe20000000800 */
[----:B------:R-:W0:Y:S07]  /*0010*/  S2R R2, SR_TID.X ;  /* 0x0000000000027919 */ /* 0x000e2e0000002100 */
[----:B------:R-:W0:Y:S01]  /*0020*/  S2UR UR4, SR_CTAID.X ;  /* 0x00000000000479c3 */ /* 0x000e220000002500 */
[----:B------:R-:W1:Y:S07]  /*0030*/  LDCU UR5, c[0x0][0x390] ;  /* 0x00007200ff0577ac */ /* 0x000e6e0008000800 */
[----:B------:R-:W0:Y:S02]  /*0040*/  LDC R3, c[0x0][0x360] ;  /* 0x0000d800ff037b82 */ /* 0x000e240000000800 */
[----:B0-----:R-:W-:-:S05]  /*0050*/  IMAD R2, R3, UR4, R2 ;  /* 0x0000000403027c24 */ /* 0x001fca000f8e0202 */
[----:B-1----:R-:W-:-:S13]  /*0060*/  ISETP.GE.U32.AND P0, PT, R2, UR5, PT ;  /* 0x0000000502007c0c */ /* 0x002fda000bf06070 */
[----:B------:R-:W-:Y:S05]  /*0070*/  @P0 EXIT ;  /* 0x000000000000094d */ /* 0x000fea0003800000 */
[----:B------:R-:W0:Y:S01]  /*0080*/  LDC.64 R6, c[0x0][0x380] ;  /* 0x0000e000ff067b82 */ /* 0x000e220000000a00 */
[----:B------:R-:W1:Y:S01]  /*0090*/  LDCU.64 UR4, c[0x0][0x358] ;  /* 0x00006b00ff0477ac */ /* 0x000e620008000a00 */
[----:B0-----:R-:W-:-:S06]  /*00a0*/  IMAD.WIDE R6, R2, 0x2, R6 ;  /* 0x0000000202067825 */ /* 0x001fcc00078e0206 */
[----:B-1----:R-:W2:Y:S01]  /*00b0*/  LDG.E.U16 R6, desc[UR4][R6.64] ;  /* 0x0000000406067981 */ /* 0x002ea2000c1e1500 */
[----:B------:R-:W-:Y:S01]  /*00c0*/  UMOV UR6, 0x6d4801f7 ;  /* 0x6d4801f700067882 */ /* 0x000fe20000000000 */
[----:B------:R-:W-:Y:S01]  /*00d0*/  UMOV UR7, 0x3fa6e4e2 ;  /* 0x3fa6e4e200077882 */ /* 0x000fe20000000000 */
[----:B------:R-:W-:Y:S01]  /*00e0*/  HFMA2 R10, -RZ, RZ, 1.125, -9232 ;  /* 0x3c80f082ff0a7431 */ /* 0x000fe200000001ff */
[----:B------:R-:W-:Y:S01]  /*00f0*/  MOV R13, 0x3f800000 ;  /* 0x3f800000000d7802 */ /* 0x000fe20000000f00 */
[----:B--2---:R-:W-:-:S06]  /*0100*/  HADD2.F32 R4, -RZ, R6.H0_H0 ;  /* 0x20000006ff047230 */ /* 0x004fcc0000004100 */
[----:B------:R-:W0:Y:S02]  /*0110*/  F2F.F64.F32 R4, R4 ;  /* 0x0000000400047310 */ /* 0x000e240000201800 */
[----:B0-----:R-:W-:Y:S01]  /*0120*/  DMUL R8, R4, UR6 ;  /* 0x0000000604087c28 */ /* 0x001fe20008000000 */
[----:B------:R-:W-:Y:S01]  /*0130*/  UMOV UR6, 0x20000000 ;  /* 0x2000000000067882 */ /* 0x000fe20000000000 */
[----:B------:R-:W-:-:S06]  /*0140*/  UMOV UR7, 0x3fe98845 ;  /* 0x3fe9884500077882 */ /* 0x000fcc0000000000 */
[----:B------:R-:W-:-:S08]  /*0150*/  DMUL R8, R4, R8 ;  /* 0x0000000804087228 */ /* 0x000fd00000000000 */
[C---:B------:R-:W-:Y:S02]  /*0160*/  DFMA R8, R4.reuse, R8, R4 ;  /* 0x000000080408722b */ /* 0x040fe40000000004 */
[----:B------:R-:W-:-:S06]  /*0170*/  DMUL R4, R4, 0.5 ;  /* 0x3fe0000004047828 */ /* 0x000fcc0000000000 */
[----:B------:R-:W-:-:S06]  /*0180*/  DMUL R8, R8, UR6 ;  /* 0x0000000608087c28 */ /* 0x000fcc0008000000 */
[----:B------:R-:W0:Y:S04]  /*0190*/  F2F.F32.F64 R3, R8 ;  /* 0x0000000800037310 */ /* 0x000e280000301000 */
[----:B------:R-:W-:-:S04]  /*01a0*/  SHF.R.U32.HI R7, RZ, 0x1f, R9 ;  /* 0x0000001fff077819 */ /* 0x000fc80000011609 */
[----:B------:R-:W-:-:S04]  /*01b0*/  LOP3.LUT R7, R7, 0x1, RZ, 0xc0, !PT ;  /* 0x0000000107077812 */ /* 0x000fc800078ec0ff */
[----:B------:R-:W-:Y:S01]  /*01c0*/  ISETP.NE.U32.AND P0, PT, R7, 0x1, PT ;  /* 0x000000010700780c */ /* 0x000fe20003f05070 */
[C---:B0-----:R-:W-:Y:S01]  /*01d0*/  FMUL R0, |R3|.reuse, 2.8853900432586669922 ;  /* 0x4038aa3b03007820 */ /* 0x041fe20000400200 */
[C---:B------:R-:W-:Y:S01]  /*01e0*/  FMUL R11, R3.reuse, R3 ;  /* 0x00000003030b7220 */ /* 0x040fe20000400000 */
[C---:B------:R-:W-:Y:S02]  /*01f0*/  FSETP.GE.AND P2, PT, |R3|.reuse, 0.60000002384185791016, PT ;  /* 0x3f19999a0300780b */ /* 0x040fe40003f46200 */
[----:B------:R-:W-:Y:S01]  /*0200*/  FSETP.GE.AND P1, PT, |R3|, 9.010913848876953125, PT ;  /* 0x41102cb40300780b */ /* 0x000fe20003f26200 */
[C---:B------:R-:W-:Y:S01]  /*0210*/  FFMA R8, R11.reuse, R10, -0.052303962409496307373 ;  /* 0xbd563cae0b087423 */ /* 0x040fe2000000000a */
[----:B------:R-:W0:Y:S01]  /*0220*/  MUFU.EX2 R0, R0 ;  /* 0x0000000000007308 */ /* 0x000e220000000800 */
[----:B------:R-:W-:Y:S01]  /*0230*/  ISETP.NE.U32.AND.EX P0, PT, RZ, RZ, PT, P0 ;  /* 0x000000ffff00720c */ /* 0x000fe20003f05100 */
[----:B0-----:R-:W-:Y:S01]  /*0240*/  FADD R6, R0, 1 ;  /* 0x3f80000000067421 */ /* 0x001fe20000000000 */
[----:B------:R-:W-:-:S02]  /*0250*/  FFMA R0, R11, R8, 0.1331529766321182251 ;  /* 0x3e0859410b007423 */ /* 0x000fc40000000008 */
[----:B------:R-:W0:Y:S02]  /*0260*/  LDC.64 R8, c[0x0][0x388] ;  /* 0x0000e200ff087b82 */ /* 0x000e240000000a00 */
[C---:B------:R-:W-:Y:S01]  /*0270*/  FFMA R0, R11.reuse, R0, -0.33332768082618713379 ;  /* 0xbeaaa9ed0b007423 */ /* 0x040fe20000000000 */
[----:B------:R-:W1:Y:S03]  /*0280*/  MUFU.RCP R6, R6 ;  /* 0x0000000600067308 */ /* 0x000e660000001000 */
[----:B------:R-:W-:Y:S01]  /*0290*/  FFMA R0, R11, R0, RZ ;  /* 0x000000000b007223 */ /* 0x000fe200000000ff */
[----:B-1----:R-:W-:-:S05]  /*02a0*/  FFMA R7, R6, -2, R13 ;  /* 0xc000000006077823 */ /* 0x002fca000000000d */
[----:B------:R-:W-:-:S04]  /*02b0*/  FSEL R7, R7, 1, !P1 ;  /* 0x3f80000007077808 */ /* 0x000fc80004800000 */
[----:B------:R-:W-:Y:S01]  /*02c0*/  FSEL R10, -|R7|, |R7|, !P0 ;  /* 0x40000007070a7208 */ /* 0x000fe20004000300 */
[----:B------:R-:W-:Y:S01]  /*02d0*/  @!P2 FFMA R10, R3, R0, R3 ;  /* 0x00000000030aa223 */ /* 0x000fe20000000003 */
[----:B0-----:R-:W-:-:S03]  /*02e0*/  IMAD.WIDE R2, R2, 0x2, R8 ;  /* 0x0000000202027825 */ /* 0x001fc600078e0208 */
[----:B------:R-:W0:Y:S02]  /*02f0*/  F2F.F64.F32 R6, R10 ;  /* 0x0000000a00067310 */ /* 0x000e240000201800 */
[----:B0-----:R-:W-:-:S08]  /*0300*/  DADD R6, R6, 1 ;  /* 0x3ff0000006067429 */ /* 0x001fd00000000000 */
[----:B------:R-:W-:-:S10]  /*0310*/  DMUL R4, R4, R6 ;  /* 0x0000000604047228 */ /* 0x000fd40000000000 */
[----:B------:R-:W0:Y:S02]  /*0320*/  F2F.F32.F64 R4, R4 ;  /* 0x0000000400047310 */ /* 0x000e240000301000 */
[----:B0-----:R-:W-:-:S05]  /*0330*/  F2FP.F16.F32.PACK_AB R0, RZ, R4 ;  /* 0x00000004ff00723e */ /* 0x001fca00000000ff */
[----:B------:R-:W-:Y:S01]  /*0340*/  STG.E.U16 desc[UR4][R2.64], R0 ;  /* 0x0000000002007986 */ /* 0x000fe2000c101504 */
[----:B------:R-:W-:Y:S05]  /*0350*/  EXIT ;  /* 0x000000000000794d */ /* 0x000fea0003800000 */
.L_x_0:
[----:B------:R-:W-:-:S00]  /*0360*/  BRA `(.L_x_0) ;  /* 0xfffffffc00fc7947 */ /* 0x000fc0000383ffff */
[----:B------:R-:W-:-:S00]  /*0370*/  NOP ;  /* 0x0000000000007918 */ /* 0x000fc00000000000 */
        /* <DEDUP_REMOVED lines=8> */
.L_x_1:


//--------------------- .nv.shared.reserved.0     --------------------------
	.section	.nv.shared.reserved.0,"aw",@nobits
	.weak		__nv_reservedSMEM_offset_0_alias
	.size		__nv_reservedSMEM_offset_0_alias, 0, 64
	.other		__nv_reservedSMEM_offset_0_alias,@"STO_CUDA_RESERVED_SHARED STV_DEFAULT"
__nv_reservedSMEM_offset_0_alias:
	.zero		0
	.zero		64


//--------------------- .nv.constant0._Z13gelu_baselinePK6__halfPS_j --------------------------
	.section	.nv.constant0._Z13gelu_baselinePK6__halfPS_j,"a",@progbits
	.sectionflags	@""
	.align	4
.nv.constant0._Z13gelu_baselinePK6__halfPS_j:
	.zero		916


//--------------------- SYMBOLS --------------------------

	.type		.nv.reservedSmem.offset0,@object
	.size		.nv.reservedSmem.offset0,0x4
